//
// Generated by NVIDIA NVVM Compiler
//
// Compiler Build ID: CL-36424714
// Cuda compilation tools, release 13.0, V13.0.88
// Based on NVVM 20.0.0
//

.version 9.0
.target sm_100
.address_size 64

	// .globl	_Z12addOneKernelPii

.visible .entry _Z12addOneKernelPii(
	.param .u64 .ptr .align 1 _Z12addOneKernelPii_param_0,
	.param .u32 _Z12addOneKernelPii_param_1
)
{
	.reg .pred 	%p<2>;
	.reg .b32 	%r<8>;
	.reg .b64 	%rd<5>;

	ld.param.u64 	%rd1, [_Z12addOneKernelPii_param_0];
	ld.param.u32 	%r2, [_Z12addOneKernelPii_param_1];
	mov.u32 	%r3, %tid.x;
	mov.u32 	%r4, %ctaid.x;
	mov.u32 	%r5, %ntid.x;
	mad.lo.s32 	%r1, %r4, %r5, %r3;
	setp.ge.s32 	%p1, %r1, %r2;
	@%p1 bra 	$L__BB0_2;
	cvta.to.global.u64 	%rd2, %rd1;
	mul.wide.s32 	%rd3, %r1, 4;
	add.s64 	%rd4, %rd2, %rd3;
	ld.global.u32 	%r6, [%rd4];
	add.s32 	%r7, %r6, 1;
	st.global.u32 	[%rd4], %r7;
$L__BB0_2:
	ret;

}


// ===== COMPILED SASS (sm_100) =====

	.target	sm_100

	.elftype	@"ET_EXEC"


//--------------------- .note.nv.tkinfo           --------------------------
	.section	.note.nv.tkinfo,"",@"SHT_NOTE"
	.sectionflags	@"SHF_NOTE_NV_TKINFO"
	.tkinfo
        /*0018*/ 	.word	0x00000002
        /*0030*/ 	.string	""
        /*0030*/ 	.string	"ptxas"
        /*0030*/ 	.string	"Cuda compilation tools, release 13.0, V13.0.88"
        /*0030*/ 	.string	"Build cuda_13.0.r13.0/compiler.36424714_0"
        /*0030*/ 	.string	"-arch sm_100 -m 64 "



//--------------------- .note.nv.cuinfo           --------------------------
	.section	.note.nv.cuinfo,"",@"SHT_NOTE"
	.sectionflags	@"SHF_NOTE_NV_CUINFO"
        /*0018*/ 	.short	0x0002
        /*001a*/ 	.short	0x0064
        /*001c*/ 	.short	0x0082
	.zero		2


//--------------------- .nv.info                  --------------------------
	.section	.nv.info,"",@"SHT_CUDA_INFO"
	.align	4


	//----- nvinfo : EIATTR_REGCOUNT
	.align		4
        /*0000*/ 	.byte	0x04, 0x2f
        /*0002*/ 	.short	(.L_1 - .L_0)
	.align		4
.L_0:
        /*0004*/ 	.word	index@(_Z12addOneKernelPii)
        /*0008*/ 	.word	0x00000008


	//----- nvinfo : EIATTR_FRAME_SIZE
	.align		4
.L_1:
        /*000c*/ 	.byte	0x04, 0x11
        /*000e*/ 	.short	(.L_3 - .L_2)
	.align		4
.L_2:
        /*0010*/ 	.word	index@(_Z12addOneKernelPii)
        /*0014*/ 	.word	0x00000000


	//----- nvinfo : EIATTR_MIN_STACK_SIZE
	.align		4
.L_3:
        /*0018*/ 	.byte	0x04, 0x12
        /*001a*/ 	.short	(.L_5 - .L_4)
	.align		4
.L_4:
        /*001c*/ 	.word	index@(_Z12addOneKernelPii)
        /*0020*/ 	.word	0x00000000
.L_5:


//--------------------- .nv.compat                --------------------------
	.section	.nv.compat,"",@"SHT_CUDA_COMPAT_INFO"
	.align	4
        /*0000*/ 	.byte	0x02, 0x09, 0x00, 0x00, 0x02, 0x02, 0x01, 0x00, 0x02, 0x05, 0x05, 0x00, 0x03, 0x07, 0x01, 0x01
        /*0010*/ 	.byte	0x02, 0x03, 0x00, 0x00, 0x02, 0x06, 0x01, 0x00, 0x04, 0x0b, 0x08, 0x00, 0x09, 0x00, 0x00, 0x00
        /*0020*/ 	.byte	0x00, 0x00, 0x00, 0x00


//--------------------- .nv.info._Z12addOneKernelPii --------------------------
	.section	.nv.info._Z12addOneKernelPii,"",@"SHT_CUDA_INFO"
	.sectionflags	@""
	.align	4


	//----- nvinfo : EIATTR_CUDA_API_VERSION
	.align		4
        /*0000*/ 	.byte	0x04, 0x37
        /*0002*/ 	.short	(.L_7 - .L_6)
.L_6:
        /*0004*/ 	.word	0x00000082


	//----- nvinfo : EIATTR_KPARAM_INFO
	.align		4
.L_7:
        /*0008*/ 	.byte	0x04, 0x17
        /*000a*/ 	.short	(.L_9 - .L_8)
.L_8:
        /*000c*/ 	.word	0x00000000
        /*0010*/ 	.short	0x0001
        /*0012*/ 	.short	0x0008
        /*0014*/ 	.byte	0x00, 0xf0, 0x11, 0x00


	//----- nvinfo : EIATTR_KPARAM_INFO
	.align		4
.L_9:
        /*0018*/ 	.byte	0x04, 0x17
        /*001a*/ 	.short	(.L_11 - .L_10)
.L_10:
        /*001c*/ 	.word	0x00000000
        /*0020*/ 	.short	0x0000
        /*0022*/ 	.short	0x0000
        /*0024*/ 	.byte	0x00, 0xf5, 0x21, 0x00


	//----- nvinfo : EIATTR_SPARSE_MMA_MASK
	.align		4
.L_11:
        /*0028*/ 	.byte	0x03, 0x50
        /*002a*/ 	.short	0x0000


	//----- nvinfo : EIATTR_MAXREG_COUNT
	.align		4
        /*002c*/ 	.byte	0x03, 0x1b
        /*002e*/ 	.short	0x00ff


	//----- nvinfo : EIATTR_MERCURY_ISA_VERSION
	.align		4
        /*0030*/ 	.byte	0x03, 0x5f
        /*0032*/ 	.short	0x0101


	//----- nvinfo : EIATTR_VRC_CTA_INIT_COUNT
	.align		4
        /*0034*/ 	.byte	0x02, 0x4a
	.zero		1
	.zero		1


	//----- nvinfo : EIATTR_EXIT_INSTR_OFFSETS
	.align		4
        /*0038*/ 	.byte	0x04, 0x1c
        /*003a*/ 	.short	(.L_13 - .L_12)


	//   ....[0]....
.L_12:
        /*003c*/ 	.word	0x00000070


	//   ....[1]....
        /*0040*/ 	.word	0x000000e0


	//----- nvinfo : EIATTR_CBANK_PARAM_SIZE
	.align		4
.L_13:
        /*0044*/ 	.byte	0x03, 0x19
        /*0046*/ 	.short	0x000c


	//----- nvinfo : EIATTR_PARAM_CBANK
	.align		4
        /*0048*/ 	.byte	0x04, 0x0a
        /*004a*/ 	.short	(.L_15 - .L_14)
	.align		4
.L_14:
        /*004c*/ 	.word	index@(.nv.constant0._Z12addOneKernelPii)
        /*0050*/ 	.short	0x0380
        /*0052*/ 	.short	0x000c


	//----- nvinfo : EIATTR_SW_WAR
	.align		4
.L_15:
        /*0054*/ 	.byte	0x04, 0x36
        /*0056*/ 	.short	(.L_17 - .L_16)
.L_16:
        /*0058*/ 	.word	0x00000008
.L_17:


//--------------------- .nv.callgraph             --------------------------
	.section	.nv.callgraph,"",@"SHT_CUDA_CALLGRAPH"
	.align	4
	.sectionentsize	8
	.align		4
        /*0000*/ 	.word	0x00000000
	.align		4
        /*0004*/ 	.word	0xffffffff
	.align		4
        /*0008*/ 	.word	0x00000000
	.align		4
        /*000c*/ 	.word	0xfffffffe
	.align		4
        /*0010*/ 	.word	0x00000000
	.align		4
        /*0014*/ 	.word	0xfffffffd
	.align		4
        /*0018*/ 	.word	0x00000000
	.align		4
        /*001c*/ 	.word	0xfffffffc


//--------------------- .text._Z12addOneKernelPii --------------------------
	.section	.text._Z12addOneKernelPii,"ax",@progbits
	.align	128
        .global         _Z12addOneKernelPii
        .type           _Z12addOneKernelPii,@function
        .size           _Z12addOneKernelPii,(.L_x_1 - _Z12addOneKernelPii)
        .other          _Z12addOneKernelPii,@"STO_CUDA_ENTRY STV_DEFAULT"
_Z12addOneKernelPii:
.text._Z12addOneKernelPii:
[----:B------:R-:W-:Y:S01]  /*0000*/  LDC R1, c[0x0][0x37c] ;  /* 0x0000df00ff017b82 */ /* 0x000fe20000000800 */
[----:B------:R-:W0:Y:S07]  /*0010*/  S2R R5, SR_TID.X ;  /* 0x0000000000057919 */ /* 0x000e2e0000002100 */
[----:B------:R-:W0:Y:S01]  /*0020*/  S2UR UR4, SR_CTAID.X ;  /* 0x00000000000479c3 */ /* 0x000e220000002500 */
[----:B------:R-:W1:Y:S07]  /*0030*/  LDCU UR5, c[0x0][0x388] ;  /* 0x00007100ff0577ac */ /* 0x000e6e0008000800 */
[----:B------:R-:W0:Y:S02]  /*0040*/  LDC R0, c[0x0][0x360] ;  /* 0x0000d800ff007b82 */ /* 0x000e240000000800 */
[----:B0-----:R-:W-:-:S05]  /*0050*/  IMAD R5, R0, UR4, R5 ;  /* 0x0000000400057c24 */ /* 0x001fca000f8e0205 */
[----:B-1----:R-:W-:-:S13]  /*0060*/  ISETP.GE.AND P0, PT, R5, UR5, PT ;  /* 0x0000000505007c0c */ /* 0x002fda000bf06270 */
[----:B------:R-:W-:Y:S05]  /*0070*/  @P0 EXIT ;  /* 0x000000000000094d */ /* 0x000fea0003800000 */
[----:B------:R-:W0:Y:S01]  /*0080*/  LDC.64 R2, c[0x0][0x380] ;  /* 0x0000e000ff027b82 */ /* 0x000e220000000a00 */
[----:B------:R-:W1:Y:S01]  /*0090*/  LDCU.64 UR4, c[0x0][0x358] ;  /* 0x00006b00ff0477ac */ /* 0x000e620008000a00 */
[----:B0-----:R-:W-:-:S05]  /*00a0*/  IMAD.WIDE R2, R5, 0x4, R2 ;  /* 0x0000000405027825 */ /* 0x001fca00078e0202 */
[----:B-1----:R-:W2:Y:S02]  /*00b0*/  LDG.E R0, desc[UR4][R2.64] ;  /* 0x0000000402007981 */ /* 0x002ea4000c1e1900 */
[----:B--2---:R-:W-:-:S05]  /*00c0*/  IADD3 R5, PT, PT, R0, 0x1, RZ ;  /* 0x0000000100057810 */ /* 0x004fca0007ffe0ff */
[----:B------:R-:W-:Y:S01]  /*00d0*/  STG.E desc[UR4][R2.64], R5 ;  /* 0x0000000502007986 */ /* 0x000fe2000c101904 */
[----:B------:R-:W-:Y:S05]  /*00e0*/  EXIT ;  /* 0x000000000000794d */ /* 0x000fea0003800000 */
.L_x_0:
[----:B------:R-:W-:-:S00]  /*00f0*/  BRA `(.L_x_0) ;  /* 0xfffffffc00fc7947 */ /* 0x000fc0000383ffff */
[----:B------:R-:W-:-:S00]  /*0100*/  NOP ;  /* 0x0000000000007918 */ /* 0x000fc00000000000 */
[----:B------:R-:W-:-:S00]  /*0110*/  NOP ;  /* 0x0000000000007918 */ /* 0x000fc00000000000 */
[----:B------:R-:W-:-:S00]  /*0120*/  NOP ;  /* 0x0000000000007918 */ /* 0x000fc00000000000 */
[----:B------:R-:W-:-:S00]  /*0130*/  NOP ;  /* 0x0000000000007918 */ /* 0x000fc00000000000 */
[----:B------:R-:W-:-:S00]  /*0140*/  NOP ;  /* 0x0000000000007918 */ /* 0x000fc00000000000 */
[----:B------:R-:W-:-:S00]  /*0150*/  NOP ;  /* 0x0000000000007918 */ /* 0x000fc00000000000 */
[----:B------:R-:W-:-:S00]  /*0160*/  NOP ;  /* 0x0000000000007918 */ /* 0x000fc00000000000 */
[----:B------:R-:W-:-:S00]  /*0170*/  NOP ;  /* 0x0000000000007918 */ /* 0x000fc00000000000 */
.L_x_1:


//--------------------- .nv.shared.reserved.0     --------------------------
	.section	.nv.shared.reserved.0,"aw",@nobits
	.weak		__nv_reservedSMEM_offset_0_alias
	.size		__nv_reservedSMEM_offset_0_alias, 0, 64
	.other		__nv_reservedSMEM_offset_0_alias,@"STO_CUDA_RESERVED_SHARED STV_DEFAULT"
__nv_reservedSMEM_offset_0_alias:
	.zero		0
	.zero		64


//--------------------- .nv.constant0._Z12addOneKernelPii --------------------------
	.section	.nv.constant0._Z12addOneKernelPii,"a",@progbits
	.sectionflags	@""
	.align	4
.nv.constant0._Z12addOneKernelPii:
	.zero		908


//--------------------- SYMBOLS --------------------------

	.type		.nv.reservedSmem.offset0,@object
	.size		.nv.reservedSmem.offset0,0x4
